	.headerflags	@"EF_CUDA_TEXMODE_UNIFIED EF_CUDA_64BIT_ADDRESS EF_CUDA_ACCELERATORS EF_CUDA_SM90 EF_CUDA_VIRTUAL_SM(EF_CUDA_SM90)"
	.elftype	@"ET_EXEC"


//--------------------- .nv.info                  --------------------------
	.section	.nv.info,"",@"SHT_CUDA_INFO"
	.align	4


	//----- nvinfo : EIATTR_REGCOUNT
	.align		4
        /*0000*/ 	.byte	0x04, 0x2f
        /*0002*/ 	.short	(.L_1 - .L_0)
	.align		4
.L_0:
        /*0004*/ 	.word	index@(triton_poi_fused_stack_0)
        /*0008*/ 	.word	0x0000000c


	//----- nvinfo : EIATTR_MIN_STACK_SIZE
	.align		4
.L_1:
        /*000c*/ 	.byte	0x04, 0x12
        /*000e*/ 	.short	(.L_3 - .L_2)
	.align		4
.L_2:
        /*0010*/ 	.word	index@(triton_poi_fused_stack_0)
        /*0014*/ 	.word	0x00000000


	//----- nvinfo : EIATTR_FRAME_SIZE
	.align		4
.L_3:
        /*0018*/ 	.byte	0x04, 0x11
        /*001a*/ 	.short	(.L_5 - .L_4)
	.align		4
.L_4:
        /*001c*/ 	.word	index@(triton_poi_fused_stack_0)
        /*0020*/ 	.word	0x00000000


	//----- nvinfo : EIATTR_MIN_STACK_SIZE
	.align		4
.L_5:
        /*0024*/ 	.byte	0x04, 0x12
        /*0026*/ 	.short	(.L_7 - .L_6)
	.align		4
.L_6:
        /*0028*/ 	.word	index@(triton_poi_fused_stack_0)
        /*002c*/ 	.word	0x00000000
.L_7:


//--------------------- .nv.info.triton_poi_fused_stack_0 --------------------------
	.section	.nv.info.triton_poi_fused_stack_0,"",@"SHT_CUDA_INFO"
	.sectionflags	@""
	.align	4


	//----- nvinfo : EIATTR_CUDA_API_VERSION
	.align		4
        /*0000*/ 	.byte	0x04, 0x37
        /*0002*/ 	.short	(.L_9 - .L_8)
.L_8:
        /*0004*/ 	.word	0x0000007c


	//----- nvinfo : EIATTR_KPARAM_INFO
	.align		4
.L_9:
        /*0008*/ 	.byte	0x04, 0x17
        /*000a*/ 	.short	(.L_11 - .L_10)
.L_10:
        /*000c*/ 	.word	0x00000000
        /*0010*/ 	.short	0x0001
        /*0012*/ 	.short	0x0008
        /*0014*/ 	.byte	0x00, 0xf0, 0x11, 0x00


	//----- nvinfo : EIATTR_KPARAM_INFO
	.align		4
.L_11:
        /*0018*/ 	.byte	0x04, 0x17
        /*001a*/ 	.short	(.L_13 - .L_12)
.L_12:
        /*001c*/ 	.word	0x00000000
        /*0020*/ 	.short	0x0000
        /*0022*/ 	.short	0x0000
        /*0024*/ 	.byte	0x00, 0xf4, 0x21, 0x00


	//----- nvinfo : EIATTR_SPARSE_MMA_MASK
	.align		4
.L_13:
        /*0028*/ 	.byte	0x03, 0x50
        /*002a*/ 	.short	0x0000


	//----- nvinfo : EIATTR_MAXREG_COUNT
	.align		4
        /*002c*/ 	.byte	0x03, 0x1b
        /*002e*/ 	.short	0x00ff


	//----- nvinfo : EIATTR_EXIT_INSTR_OFFSETS
	.align		4
        /*0030*/ 	.byte	0x04, 0x1c
        /*0032*/ 	.short	(.L_15 - .L_14)


	//   ....[0]....
.L_14:
        /*0034*/ 	.word	0x00000150


	//   ....[1]....
        /*0038*/ 	.word	0x00000190


	//----- nvinfo : EIATTR_REQNTID
	.align		4
.L_15:
        /*003c*/ 	.byte	0x04, 0x10
        /*003e*/ 	.short	(.L_17 - .L_16)
.L_16:
        /*0040*/ 	.word	0x00000080
        /*0044*/ 	.word	0x00000001
        /*0048*/ 	.word	0x00000001


	//----- nvinfo : EIATTR_CBANK_PARAM_SIZE
	.align		4
.L_17:
        /*004c*/ 	.byte	0x03, 0x19
        /*004e*/ 	.short	0x000c


	//----- nvinfo : EIATTR_PARAM_CBANK
	.align		4
        /*0050*/ 	.byte	0x04, 0x0a
        /*0052*/ 	.short	(.L_19 - .L_18)
	.align		4
.L_18:
        /*0054*/ 	.word	index@(.nv.constant0.triton_poi_fused_stack_0)
        /*0058*/ 	.short	0x0210
        /*005a*/ 	.short	0x000c


	//----- nvinfo : EIATTR_SW_WAR
	.align		4
.L_19:
        /*005c*/ 	.byte	0x04, 0x36
        /*005e*/ 	.short	(.L_21 - .L_20)
.L_20:
        /*0060*/ 	.word	0x00000008
.L_21:


//--------------------- .nv.callgraph             --------------------------
	.section	.nv.callgraph,"",@"SHT_CUDA_CALLGRAPH"
	.align	4
	.sectionentsize	8
	.align		4
        /*0000*/ 	.word	0x00000000
	.align		4
        /*0004*/ 	.word	0xffffffff
	.align		4
        /*0008*/ 	.word	0x00000000
	.align		4
        /*000c*/ 	.word	0xfffffffe
	.align		4
        /*0010*/ 	.word	0x00000000
	.align		4
        /*0014*/ 	.word	0xfffffffd
	.align		4
        /*0018*/ 	.word	0x00000000
	.align		4
        /*001c*/ 	.word	0xfffffffc


//--------------------- .text.triton_poi_fused_stack_0 --------------------------
	.section	.text.triton_poi_fused_stack_0,"ax",@progbits
	.align	128
        .global         triton_poi_fused_stack_0
        .type           triton_poi_fused_stack_0,@function
        .size           triton_poi_fused_stack_0,(.L_x_1 - triton_poi_fused_stack_0)
        .other          triton_poi_fused_stack_0,@"STO_CUDA_ENTRY STV_DEFAULT"
triton_poi_fused_stack_0:
.text.triton_poi_fused_stack_0:
[----:B------:R-:W0:Y:S02]  /*0000*/  LDC R1, c[0x0][0x28] ;  /* 0x00000a00ff017b82 */ /* 0x000e240000000800 */
[----:B------:R-:W1:Y:S01]  /*0010*/  S2R R0, SR_TID.X ;  /* 0x0000000000007919 */ /* 0x000e620000002100 */
[----:B------:R-:W2:Y:S01]  /*0020*/  LDC.64 R2, c[0x0][0x210] ;  /* 0x00008400ff027b82 */ /* 0x000ea20000000a00 */
[----:B------:R-:W3:Y:S01]  /*0030*/  S2R R9, SR_CTAID.X ;  /* 0x0000000000097919 */ /* 0x000ee20000002500 */
[----:B-1----:R-:W-:-:S05]  /*0040*/  LOP3.LUT R0, R0, 0x7f, RZ, 0xc0, !PT ;  /* 0x0000007f00007812 */ /* 0x002fca00078ec0ff */
[----:B---3--:R-:W-:-:S04]  /*0050*/  IMAD R5, R9, 0x80, R0 ;  /* 0x0000008009057824 */ /* 0x008fc800078e0200 */
[C---:B--2---:R-:W-:Y:S01]  /*0060*/  IMAD.WIDE R2, R5.reuse, 0x4, R2 ;  /* 0x0000000405027825 */ /* 0x044fe200078e0202 */
[C---:B------:R-:W-:Y:S02]  /*0070*/  LEA.HI R0, R5.reuse, R5, RZ, 0x1 ;  /* 0x0000000505007211 */ /* 0x040fe400078f08ff */
[----:B------:R-:W-:Y:S02]  /*0080*/  ISETP.GE.AND P1, PT, R5, 0x80, PT ;  /* 0x000000800500780c */ /* 0x000fe40003f26270 */
[----:B------:R-:W-:Y:S02]  /*0090*/  LOP3.LUT R4, R0, 0xfffffffe, RZ, 0xc0, !PT ;  /* 0xfffffffe00047812 */ /* 0x000fe400078ec0ff */
[----:B------:R-:W-:-:S03]  /*00a0*/  SHF.R.S32.HI R7, RZ, 0x1f, R0 ;  /* 0x0000001fff077819 */ /* 0x000fc60000011400 */
[----:B------:R-:W-:Y:S01]  /*00b0*/  IMAD.IADD R6, R5, 0x1, -R4 ;  /* 0x0000000105067824 */ /* 0x000fe200078e0a04 */
[----:B------:R-:W-:Y:S02]  /*00c0*/  SHF.R.S32.HI R4, RZ, 0x1, R0 ;  /* 0x00000001ff047819 */ /* 0x000fe40000011400 */
[----:B------:R-:W-:Y:S02]  /*00d0*/  SHF.R.S32.HI R0, RZ, 0x18, R9 ;  /* 0x00000018ff007819 */ /* 0x000fe40000011409 */
[----:B------:R-:W-:Y:S02]  /*00e0*/  ISETP.GE.AND P0, PT, R6, 0x1, PT ;  /* 0x000000010600780c */ /* 0x000fe40003f06270 */
[----:B------:R-:W-:Y:S02]  /*00f0*/  LEA.HI R7, R7, R4, RZ, 0x3 ;  /* 0x0000000407077211 */ /* 0x000fe400078f18ff */
[----:B------:R-:W-:Y:S02]  /*0100*/  SGXT R0, R0, 0x1 ;  /* 0x000000010000781a */ /* 0x000fe40000000200 */
[----:B------:R-:W-:-:S02]  /*0110*/  LOP3.LUT R7, R7, 0xfffffff8, RZ, 0xc0, !PT ;  /* 0xfffffff807077812 */ /* 0x000fc400078ec0ff */
[----:B------:R-:W-:-:S03]  /*0120*/  LEA.HI R0, R0, R5, RZ, 0x4 ;  /* 0x0000000500007211 */ /* 0x000fc600078f20ff */
[----:B------:R-:W-:Y:S02]  /*0130*/  IMAD.IADD R4, R4, 0x1, -R7 ;  /* 0x0000000104047824 */ /* 0x000fe400078e0a07 */
[----:B------:R-:W-:Y:S01]  /*0140*/  @P0 SHF.R.S32.HI R4, RZ, 0x4, R0 ;  /* 0x00000004ff040819 */ /* 0x000fe20000011400 */
[----:B------:R-:W-:Y:S06]  /*0150*/  @P1 EXIT ;  /* 0x000000000000194d */ /* 0x000fec0003800000 */
[----:B------:R-:W-:Y:S01]  /*0160*/  I2FP.F32.S32 R5, R4 ;  /* 0x0000000400057245 */ /* 0x000fe20000201400 */
[----:B------:R-:W-:-:S04]  /*0170*/  ULDC.64 UR4, c[0x0][0x208] ;  /* 0x0000820000047ab9 */ /* 0x000fc80000000a00 */
[----:B------:R-:W-:Y:S01]  /*0180*/  STG.E desc[UR4][R2.64], R5 ;  /* 0x0000000502007986 */ /* 0x000fe2000c101904 */
[----:B------:R-:W-:Y:S05]  /*0190*/  EXIT ;  /* 0x000000000000794d */ /* 0x000fea0003800000 */
.L_x_0:
[----:B------:R-:W-:-:S00]  /*01a0*/  BRA `(.L_x_0) ;  /* 0xfffffffc00fc7947 */ /* 0x000fc0000383ffff */
[----:B------:R-:W-:-:S00]  /*01b0*/  NOP ;  /* 0x0000000000007918 */ /* 0x000fc00000000000 */
        /* <DEDUP_REMOVED lines=12> */
.L_x_1:


//--------------------- .nv.constant0.triton_poi_fused_stack_0 --------------------------
	.section	.nv.constant0.triton_poi_fused_stack_0,"a",@progbits
	.sectionflags	@""
	.align	4
.nv.constant0.triton_poi_fused_stack_0:
	.zero		540
